//
// Generated by NVIDIA NVVM Compiler
//
// Compiler Build ID: CL-36424714
// Cuda compilation tools, release 13.0, V13.0.88
// Based on NVVM 20.0.0
//

.version 9.0
.target sm_100
.address_size 64

	// .globl	_Z6encodePiS_i

.visible .entry _Z6encodePiS_i(
	.param .u64 .ptr .align 1 _Z6encodePiS_i_param_0,
	.param .u64 .ptr .align 1 _Z6encodePiS_i_param_1,
	.param .u32 _Z6encodePiS_i_param_2
)
{
	.reg .pred 	%p<3>;
	.reg .b32 	%r<12>;
	.reg .b64 	%rd<9>;

	ld.param.u64 	%rd1, [_Z6encodePiS_i_param_0];
	ld.param.u64 	%rd2, [_Z6encodePiS_i_param_1];
	ld.param.u32 	%r3, [_Z6encodePiS_i_param_2];
	mov.u32 	%r4, %ctaid.x;
	shl.b32 	%r5, %r4, 8;
	mov.u32 	%r6, %tid.x;
	add.s32 	%r1, %r5, %r6;
	shl.b32 	%r7, %r3, 5;
	setp.ge.s32 	%p1, %r1, %r7;
	@%p1 bra 	$L__BB0_3;
	cvta.to.global.u64 	%rd3, %rd1;
	mul.wide.s32 	%rd4, %r1, 4;
	add.s64 	%rd5, %rd3, %rd4;
	ld.global.u32 	%r8, [%rd5];
	div.s32 	%r9, %r1, %r3;
	shr.s32 	%r2, %r8, %r9;
	and.b32  	%r10, %r2, 1;
	setp.eq.b32 	%p2, %r10, 1;
	@%p2 bra 	$L__BB0_3;
	add.s32 	%r11, %r2, 1;
	cvta.to.global.u64 	%rd6, %rd2;
	add.s64 	%rd8, %rd6, %rd4;
	st.global.u32 	[%rd8], %r11;
$L__BB0_3:
	ret;

}


// ===== COMPILED SASS (sm_100) =====

	.target	sm_100

	.elftype	@"ET_EXEC"


//--------------------- .note.nv.tkinfo           --------------------------
	.section	.note.nv.tkinfo,"",@"SHT_NOTE"
	.sectionflags	@"SHF_NOTE_NV_TKINFO"
	.tkinfo
        /*0018*/ 	.word	0x00000002
        /*0030*/ 	.string	""
        /*0030*/ 	.string	"ptxas"
        /*0030*/ 	.string	"Cuda compilation tools, release 13.0, V13.0.88"
        /*0030*/ 	.string	"Build cuda_13.0.r13.0/compiler.36424714_0"
        /*0030*/ 	.string	"-arch sm_100 -m 64 "



//--------------------- .note.nv.cuinfo           --------------------------
	.section	.note.nv.cuinfo,"",@"SHT_NOTE"
	.sectionflags	@"SHF_NOTE_NV_CUINFO"
        /*0018*/ 	.short	0x0002
        /*001a*/ 	.short	0x0064
        /*001c*/ 	.short	0x0082
	.zero		2


//--------------------- .nv.info                  --------------------------
	.section	.nv.info,"",@"SHT_CUDA_INFO"
	.align	4


	//----- nvinfo : EIATTR_REGCOUNT
	.align		4
        /*0000*/ 	.byte	0x04, 0x2f
        /*0002*/ 	.short	(.L_1 - .L_0)
	.align		4
.L_0:
        /*0004*/ 	.word	index@(_Z6encodePiS_i)
        /*0008*/ 	.word	0x0000000c


	//----- nvinfo : EIATTR_FRAME_SIZE
	.align		4
.L_1:
        /*000c*/ 	.byte	0x04, 0x11
        /*000e*/ 	.short	(.L_3 - .L_2)
	.align		4
.L_2:
        /*0010*/ 	.word	index@(_Z6encodePiS_i)
        /*0014*/ 	.word	0x00000000


	//----- nvinfo : EIATTR_MIN_STACK_SIZE
	.align		4
.L_3:
        /*0018*/ 	.byte	0x04, 0x12
        /*001a*/ 	.short	(.L_5 - .L_4)
	.align		4
.L_4:
        /*001c*/ 	.word	index@(_Z6encodePiS_i)
        /*0020*/ 	.word	0x00000000
.L_5:


//--------------------- .nv.compat                --------------------------
	.section	.nv.compat,"",@"SHT_CUDA_COMPAT_INFO"
	.align	4
        /*0000*/ 	.byte	0x02, 0x09, 0x00, 0x00, 0x02, 0x02, 0x01, 0x00, 0x02, 0x05, 0x05, 0x00, 0x03, 0x07, 0x01, 0x01
        /*0010*/ 	.byte	0x02, 0x03, 0x00, 0x00, 0x02, 0x06, 0x01, 0x00, 0x04, 0x0b, 0x08, 0x00, 0x09, 0x00, 0x00, 0x00
        /*0020*/ 	.byte	0x00, 0x00, 0x00, 0x00


//--------------------- .nv.info._Z6encodePiS_i   --------------------------
	.section	.nv.info._Z6encodePiS_i,"",@"SHT_CUDA_INFO"
	.sectionflags	@""
	.align	4


	//----- nvinfo : EIATTR_CUDA_API_VERSION
	.align		4
        /*0000*/ 	.byte	0x04, 0x37
        /*0002*/ 	.short	(.L_7 - .L_6)
.L_6:
        /*0004*/ 	.word	0x00000082


	//----- nvinfo : EIATTR_KPARAM_INFO
	.align		4
.L_7:
        /*0008*/ 	.byte	0x04, 0x17
        /*000a*/ 	.short	(.L_9 - .L_8)
.L_8:
        /*000c*/ 	.word	0x00000000
        /*0010*/ 	.short	0x0002
        /*0012*/ 	.short	0x0010
        /*0014*/ 	.byte	0x00, 0xf0, 0x11, 0x00


	//----- nvinfo : EIATTR_KPARAM_INFO
	.align		4
.L_9:
        /*0018*/ 	.byte	0x04, 0x17
        /*001a*/ 	.short	(.L_11 - .L_10)
.L_10:
        /*001c*/ 	.word	0x00000000
        /*0020*/ 	.short	0x0001
        /*0022*/ 	.short	0x0008
        /*0024*/ 	.byte	0x00, 0xf5, 0x21, 0x00


	//----- nvinfo : EIATTR_KPARAM_INFO
	.align		4
.L_11:
        /*0028*/ 	.byte	0x04, 0x17
        /*002a*/ 	.short	(.L_13 - .L_12)
.L_12:
        /*002c*/ 	.word	0x00000000
        /*0030*/ 	.short	0x0000
        /*0032*/ 	.short	0x0000
        /*0034*/ 	.byte	0x00, 0xf5, 0x21, 0x00


	//----- nvinfo : EIATTR_SPARSE_MMA_MASK
	.align		4
.L_13:
        /*0038*/ 	.byte	0x03, 0x50
        /*003a*/ 	.short	0x0000


	//----- nvinfo : EIATTR_MAXREG_COUNT
	.align		4
        /*003c*/ 	.byte	0x03, 0x1b
        /*003e*/ 	.short	0x00ff


	//----- nvinfo : EIATTR_MERCURY_ISA_VERSION
	.align		4
        /*0040*/ 	.byte	0x03, 0x5f
        /*0042*/ 	.short	0x0101


	//----- nvinfo : EIATTR_VRC_CTA_INIT_COUNT
	.align		4
        /*0044*/ 	.byte	0x02, 0x4a
	.zero		1
	.zero		1


	//----- nvinfo : EIATTR_EXIT_INSTR_OFFSETS
	.align		4
        /*0048*/ 	.byte	0x04, 0x1c
        /*004a*/ 	.short	(.L_15 - .L_14)


	//   ....[0]....
.L_14:
        /*004c*/ 	.word	0x00000070


	//   ....[1]....
        /*0050*/ 	.word	0x00000260


	//   ....[2]....
        /*0054*/ 	.word	0x000002b0


	//----- nvinfo : EIATTR_CBANK_PARAM_SIZE
	.align		4
.L_15:
        /*0058*/ 	.byte	0x03, 0x19
        /*005a*/ 	.short	0x0014


	//----- nvinfo : EIATTR_PARAM_CBANK
	.align		4
        /*005c*/ 	.byte	0x04, 0x0a
        /*005e*/ 	.short	(.L_17 - .L_16)
	.align		4
.L_16:
        /*0060*/ 	.word	index@(.nv.constant0._Z6encodePiS_i)
        /*0064*/ 	.short	0x0380
        /*0066*/ 	.short	0x0014


	//----- nvinfo : EIATTR_SW_WAR
	.align		4
.L_17:
        /*0068*/ 	.byte	0x04, 0x36
        /*006a*/ 	.short	(.L_19 - .L_18)
.L_18:
        /*006c*/ 	.word	0x00000008
.L_19:


//--------------------- .nv.callgraph             --------------------------
	.section	.nv.callgraph,"",@"SHT_CUDA_CALLGRAPH"
	.align	4
	.sectionentsize	8
	.align		4
        /*0000*/ 	.word	0x00000000
	.align		4
        /*0004*/ 	.word	0xffffffff
	.align		4
        /*0008*/ 	.word	0x00000000
	.align		4
        /*000c*/ 	.word	0xfffffffe
	.align		4
        /*0010*/ 	.word	0x00000000
	.align		4
        /*0014*/ 	.word	0xfffffffd
	.align		4
        /*0018*/ 	.word	0x00000000
	.align		4
        /*001c*/ 	.word	0xfffffffc


//--------------------- .text._Z6encodePiS_i      --------------------------
	.section	.text._Z6encodePiS_i,"ax",@progbits
	.align	128
        .global         _Z6encodePiS_i
        .type           _Z6encodePiS_i,@function
        .size           _Z6encodePiS_i,(.L_x_1 - _Z6encodePiS_i)
        .other          _Z6encodePiS_i,@"STO_CUDA_ENTRY STV_DEFAULT"
_Z6encodePiS_i:
.text._Z6encodePiS_i:
[----:B------:R-:W-:Y:S01]  /*0000*/  LDC R1, c[0x0][0x37c] ;  /* 0x0000df00ff017b82 */ /* 0x000fe20000000800 */
[----:B------:R-:W0:Y:S07]  /*0010*/  S2R R0, SR_CTAID.X ;  /* 0x0000000000007919 */ /* 0x000e2e0000002500 */
[----:B------:R-:W1:Y:S01]  /*0020*/  LDC R7, c[0x0][0x390] ;  /* 0x0000e400ff077b82 */ /* 0x000e620000000800 */
[----:B------:R-:W0:Y:S02]  /*0030*/  S2R R3, SR_TID.X ;  /* 0x0000000000037919 */ /* 0x000e240000002100 */
[----:B0-----:R-:W-:-:S02]  /*0040*/  IMAD R0, R0, 0x100, R3 ;  /* 0x0000010000007824 */ /* 0x001fc400078e0203 */
[----:B-1----:R-:W-:-:S05]  /*0050*/  IMAD.SHL.U32 R3, R7, 0x20, RZ ;  /* 0x0000002007037824 */ /* 0x002fca00078e00ff */
[----:B------:R-:W-:-:S13]  /*0060*/  ISETP.GE.AND P0, PT, R0, R3, PT ;  /* 0x000000030000720c */ /* 0x000fda0003f06270 */
[----:B------:R-:W-:Y:S05]  /*0070*/  @P0 EXIT ;  /* 0x000000000000094d */ /* 0x000fea0003800000 */
[----:B------:R-:W0:Y:S01]  /*0080*/  LDC.64 R2, c[0x0][0x380] ;  /* 0x0000e000ff027b82 */ /* 0x000e220000000a00 */
[----:B------:R-:W1:Y:S01]  /*0090*/  LDCU.64 UR4, c[0x0][0x358] ;  /* 0x00006b00ff0477ac */ /* 0x000e620008000a00 */
[----:B0-----:R-:W-:-:S06]  /*00a0*/  IMAD.WIDE R2, R0, 0x4, R2 ;  /* 0x0000000400027825 */ /* 0x001fcc00078e0202 */
[----:B-1----:R0:W2:Y:S01]  /*00b0*/  LDG.E R2, desc[UR4][R2.64] ;  /* 0x0000000402027981 */ /* 0x0020a2000c1e1900 */
[----:B------:R-:W-:-:S04]  /*00c0*/  IABS R8, R7 ;  /* 0x0000000700087213 */ /* 0x000fc80000000000 */
[----:B------:R-:W1:Y:S01]  /*00d0*/  I2F.RP R6, R8 ;  /* 0x0000000800067306 */ /* 0x000e620000209400 */
[----:B0-----:R-:W-:-:S07]  /*00e0*/  IABS R3, R0 ;  /* 0x0000000000037213 */ /* 0x001fce0000000000 */
[----:B-1----:R-:W0:Y:S02]  /*00f0*/  MUFU.RCP R6, R6 ;  /* 0x0000000600067308 */ /* 0x002e240000001000 */
[----:B0-----:R-:W-:-:S06]  /*0100*/  IADD3 R4, PT, PT, R6, 0xffffffe, RZ ;  /* 0x0ffffffe06047810 */ /* 0x001fcc0007ffe0ff */
[----:B------:R0:W1:Y:S02]  /*0110*/  F2I.FTZ.U32.TRUNC.NTZ R5, R4 ;  /* 0x0000000400057305 */ /* 0x000064000021f000 */
[----:B0-----:R-:W-:Y:S02]  /*0120*/  IMAD.MOV.U32 R4, RZ, RZ, RZ ;  /* 0x000000ffff047224 */ /* 0x001fe400078e00ff */
[----:B-1----:R-:W-:-:S04]  /*0130*/  IMAD.MOV R9, RZ, RZ, -R5 ;  /* 0x000000ffff097224 */ /* 0x002fc800078e0a05 */
[----:B------:R-:W-:-:S04]  /*0140*/  IMAD R9, R9, R8, RZ ;  /* 0x0000000809097224 */ /* 0x000fc800078e02ff */
[----:B------:R-:W-:-:S06]  /*0150*/  IMAD.HI.U32 R5, R5, R9, R4 ;  /* 0x0000000905057227 */ /* 0x000fcc00078e0004 */
[----:B------:R-:W-:-:S05]  /*0160*/  IMAD.HI.U32 R5, R5, R3, RZ ;  /* 0x0000000305057227 */ /* 0x000fca00078e00ff */
[----:B------:R-:W-:-:S05]  /*0170*/  IADD3 R6, PT, PT, -R5, RZ, RZ ;  /* 0x000000ff05067210 */ /* 0x000fca0007ffe1ff */
[----:B------:R-:W-:-:S05]  /*0180*/  IMAD R3, R8, R6, R3 ;  /* 0x0000000608037224 */ /* 0x000fca00078e0203 */
[----:B------:R-:W-:-:S13]  /*0190*/  ISETP.GT.U32.AND P2, PT, R8, R3, PT ;  /* 0x000000030800720c */ /* 0x000fda0003f44070 */
[----:B------:R-:W-:Y:S02]  /*01a0*/  @!P2 IMAD.IADD R3, R3, 0x1, -R8 ;  /* 0x000000010303a824 */ /* 0x000fe400078e0a08 */
[----:B------:R-:W-:Y:S01]  /*01b0*/  @!P2 VIADD R5, R5, 0x1 ;  /* 0x000000010505a836 */ /* 0x000fe20000000000 */
[----:B------:R-:W-:Y:S02]  /*01c0*/  ISETP.NE.AND P2, PT, R7, RZ, PT ;  /* 0x000000ff0700720c */ /* 0x000fe40003f45270 */
[----:B------:R-:W-:Y:S02]  /*01d0*/  ISETP.GE.U32.AND P0, PT, R3, R8, PT ;  /* 0x000000080300720c */ /* 0x000fe40003f06070 */
[----:B------:R-:W-:-:S04]  /*01e0*/  LOP3.LUT R3, R0, R7, RZ, 0x3c, !PT ;  /* 0x0000000700037212 */ /* 0x000fc800078e3cff */
[----:B------:R-:W-:-:S07]  /*01f0*/  ISETP.GE.AND P1, PT, R3, RZ, PT ;  /* 0x000000ff0300720c */ /* 0x000fce0003f26270 */
[----:B------:R-:W-:-:S06]  /*0200*/  @P0 IADD3 R5, PT, PT, R5, 0x1, RZ ;  /* 0x0000000105050810 */ /* 0x000fcc0007ffe0ff */
[----:B------:R-:W-:Y:S01]  /*0210*/  @!P1 IMAD.MOV R5, RZ, RZ, -R5 ;  /* 0x000000ffff059224 */ /* 0x000fe200078e0a05 */
[----:B------:R-:W-:-:S04]  /*0220*/  @!P2 LOP3.LUT R5, RZ, R7, RZ, 0x33, !PT ;  /* 0x00000007ff05a212 */ /* 0x000fc800078e33ff */
[----:B--2---:R-:W-:-:S04]  /*0230*/  SHF.R.S32.HI R5, RZ, R5, R2 ;  /* 0x00000005ff057219 */ /* 0x004fc80000011402 */
[----:B------:R-:W-:-:S04]  /*0240*/  LOP3.LUT R2, R5, 0x1, RZ, 0xc0, !PT ;  /* 0x0000000105027812 */ /* 0x000fc800078ec0ff */
[----:B------:R-:W-:-:S13]  /*0250*/  ISETP.NE.U32.AND P0, PT, R2, 0x1, PT ;  /* 0x000000010200780c */ /* 0x000fda0003f05070 */
[----:B------:R-:W-:Y:S05]  /*0260*/  @!P0 EXIT ;  /* 0x000000000000894d */ /* 0x000fea0003800000 */
[----:B------:R-:W0:Y:S01]  /*0270*/  LDC.64 R2, c[0x0][0x388] ;  /* 0x0000e200ff027b82 */ /* 0x000e220000000a00 */
[----:B------:R-:W-:Y:S01]  /*0280*/  IADD3 R5, PT, PT, R5, 0x1, RZ ;  /* 0x0000000105057810 */ /* 0x000fe20007ffe0ff */
[----:B0-----:R-:W-:-:S05]  /*0290*/  IMAD.WIDE R2, R0, 0x4, R2 ;  /* 0x0000000400027825 */ /* 0x001fca00078e0202 */
[----:B------:R-:W-:Y:S01]  /*02a0*/  STG.E desc[UR4][R2.64], R5 ;  /* 0x0000000502007986 */ /* 0x000fe2000c101904 */
[----:B------:R-:W-:Y:S05]  /*02b0*/  EXIT ;  /* 0x000000000000794d */ /* 0x000fea0003800000 */
.L_x_0:
[----:B------:R-:W-:-:S00]  /*02c0*/  BRA `(.L_x_0) ;  /* 0xfffffffc00fc7947 */ /* 0x000fc0000383ffff */
[----:B------:R-:W-:-:S00]  /*02d0*/  NOP ;  /* 0x0000000000007918 */ /* 0x000fc00000000000 */
        /* <DEDUP_REMOVED lines=10> */
.L_x_1:


//--------------------- .nv.shared.reserved.0     --------------------------
	.section	.nv.shared.reserved.0,"aw",@nobits
	.weak		__nv_reservedSMEM_offset_0_alias
	.size		__nv_reservedSMEM_offset_0_alias, 0, 64
	.other		__nv_reservedSMEM_offset_0_alias,@"STO_CUDA_RESERVED_SHARED STV_DEFAULT"
__nv_reservedSMEM_offset_0_alias:
	.zero		0
	.zero		64


//--------------------- .nv.constant0._Z6encodePiS_i --------------------------
	.section	.nv.constant0._Z6encodePiS_i,"a",@progbits
	.sectionflags	@""
	.align	4
.nv.constant0._Z6encodePiS_i:
	.zero		916


//--------------------- SYMBOLS --------------------------

	.type		.nv.reservedSmem.offset0,@object
	.size		.nv.reservedSmem.offset0,0x4
